	.headerflags	@"EF_CUDA_TEXMODE_UNIFIED EF_CUDA_64BIT_ADDRESS EF_CUDA_ACCELERATORS EF_CUDA_SM90 EF_CUDA_VIRTUAL_SM(EF_CUDA_SM90)"
	.elftype	@"ET_EXEC"


//--------------------- .nv.info                  --------------------------
	.section	.nv.info,"",@"SHT_CUDA_INFO"
	.align	4


	//----- nvinfo : EIATTR_REGCOUNT
	.align		4
        /*0000*/ 	.byte	0x04, 0x2f
        /*0002*/ 	.short	(.L_1 - .L_0)
	.align		4
.L_0:
        /*0004*/ 	.word	index@(triton_poi_fused_cat_115)
        /*0008*/ 	.word	0x00000012


	//----- nvinfo : EIATTR_MIN_STACK_SIZE
	.align		4
.L_1:
        /*000c*/ 	.byte	0x04, 0x12
        /*000e*/ 	.short	(.L_3 - .L_2)
	.align		4
.L_2:
        /*0010*/ 	.word	index@(triton_poi_fused_cat_115)
        /*0014*/ 	.word	0x00000000


	//----- nvinfo : EIATTR_FRAME_SIZE
	.align		4
.L_3:
        /*0018*/ 	.byte	0x04, 0x11
        /*001a*/ 	.short	(.L_5 - .L_4)
	.align		4
.L_4:
        /*001c*/ 	.word	index@(triton_poi_fused_cat_115)
        /*0020*/ 	.word	0x00000000


	//----- nvinfo : EIATTR_MIN_STACK_SIZE
	.align		4
.L_5:
        /*0024*/ 	.byte	0x04, 0x12
        /*0026*/ 	.short	(.L_7 - .L_6)
	.align		4
.L_6:
        /*0028*/ 	.word	index@(triton_poi_fused_cat_115)
        /*002c*/ 	.word	0x00000000
.L_7:


//--------------------- .nv.info.triton_poi_fused_cat_115 --------------------------
	.section	.nv.info.triton_poi_fused_cat_115,"",@"SHT_CUDA_INFO"
	.sectionflags	@""
	.align	4


	//----- nvinfo : EIATTR_CUDA_API_VERSION
	.align		4
        /*0000*/ 	.byte	0x04, 0x37
        /*0002*/ 	.short	(.L_9 - .L_8)
.L_8:
        /*0004*/ 	.word	0x0000007c


	//----- nvinfo : EIATTR_KPARAM_INFO
	.align		4
.L_9:
        /*0008*/ 	.byte	0x04, 0x17
        /*000a*/ 	.short	(.L_11 - .L_10)
.L_10:
        /*000c*/ 	.word	0x00000000
        /*0010*/ 	.short	0x0004
        /*0012*/ 	.short	0x0020
        /*0014*/ 	.byte	0x00, 0xf0, 0x11, 0x00


	//----- nvinfo : EIATTR_KPARAM_INFO
	.align		4
.L_11:
        /*0018*/ 	.byte	0x04, 0x17
        /*001a*/ 	.short	(.L_13 - .L_12)
.L_12:
        /*001c*/ 	.word	0x00000000
        /*0020*/ 	.short	0x0003
        /*0022*/ 	.short	0x0018
        /*0024*/ 	.byte	0x00, 0xf4, 0x21, 0x00


	//----- nvinfo : EIATTR_KPARAM_INFO
	.align		4
.L_13:
        /*0028*/ 	.byte	0x04, 0x17
        /*002a*/ 	.short	(.L_15 - .L_14)
.L_14:
        /*002c*/ 	.word	0x00000000
        /*0030*/ 	.short	0x0002
        /*0032*/ 	.short	0x0010
        /*0034*/ 	.byte	0x00, 0xf4, 0x21, 0x00


	//----- nvinfo : EIATTR_KPARAM_INFO
	.align		4
.L_15:
        /*0038*/ 	.byte	0x04, 0x17
        /*003a*/ 	.short	(.L_17 - .L_16)
.L_16:
        /*003c*/ 	.word	0x00000000
        /*0040*/ 	.short	0x0001
        /*0042*/ 	.short	0x0008
        /*0044*/ 	.byte	0x00, 0xf4, 0x21, 0x00


	//----- nvinfo : EIATTR_KPARAM_INFO
	.align		4
.L_17:
        /*0048*/ 	.byte	0x04, 0x17
        /*004a*/ 	.short	(.L_19 - .L_18)
.L_18:
        /*004c*/ 	.word	0x00000000
        /*0050*/ 	.short	0x0000
        /*0052*/ 	.short	0x0000
        /*0054*/ 	.byte	0x00, 0xf4, 0x21, 0x00


	//----- nvinfo : EIATTR_SPARSE_MMA_MASK
	.align		4
.L_19:
        /*0058*/ 	.byte	0x03, 0x50
        /*005a*/ 	.short	0x0000


	//----- nvinfo : EIATTR_MAXREG_COUNT
	.align		4
        /*005c*/ 	.byte	0x03, 0x1b
        /*005e*/ 	.short	0x00ff


	//----- nvinfo : EIATTR_EXIT_INSTR_OFFSETS
	.align		4
        /*0060*/ 	.byte	0x04, 0x1c
        /*0062*/ 	.short	(.L_21 - .L_20)


	//   ....[0]....
.L_20:
        /*0064*/ 	.word	0x000001c0


	//   ....[1]....
        /*0068*/ 	.word	0x000001e0


	//----- nvinfo : EIATTR_REQNTID
	.align		4
.L_21:
        /*006c*/ 	.byte	0x04, 0x10
        /*006e*/ 	.short	(.L_23 - .L_22)
.L_22:
        /*0070*/ 	.word	0x00000080
        /*0074*/ 	.word	0x00000001
        /*0078*/ 	.word	0x00000001


	//----- nvinfo : EIATTR_CBANK_PARAM_SIZE
	.align		4
.L_23:
        /*007c*/ 	.byte	0x03, 0x19
        /*007e*/ 	.short	0x0024


	//----- nvinfo : EIATTR_PARAM_CBANK
	.align		4
        /*0080*/ 	.byte	0x04, 0x0a
        /*0082*/ 	.short	(.L_25 - .L_24)
	.align		4
.L_24:
        /*0084*/ 	.word	index@(.nv.constant0.triton_poi_fused_cat_115)
        /*0088*/ 	.short	0x0210
        /*008a*/ 	.short	0x0024


	//----- nvinfo : EIATTR_SW_WAR
	.align		4
.L_25:
        /*008c*/ 	.byte	0x04, 0x36
        /*008e*/ 	.short	(.L_27 - .L_26)
.L_26:
        /*0090*/ 	.word	0x00000008
.L_27:


//--------------------- .nv.callgraph             --------------------------
	.section	.nv.callgraph,"",@"SHT_CUDA_CALLGRAPH"
	.align	4
	.sectionentsize	8
	.align		4
        /*0000*/ 	.word	0x00000000
	.align		4
        /*0004*/ 	.word	0xffffffff
	.align		4
        /*0008*/ 	.word	0x00000000
	.align		4
        /*000c*/ 	.word	0xfffffffe
	.align		4
        /*0010*/ 	.word	0x00000000
	.align		4
        /*0014*/ 	.word	0xfffffffd
	.align		4
        /*0018*/ 	.word	0x00000000
	.align		4
        /*001c*/ 	.word	0xfffffffc


//--------------------- .text.triton_poi_fused_cat_115 --------------------------
	.section	.text.triton_poi_fused_cat_115,"ax",@progbits
	.align	128
        .global         triton_poi_fused_cat_115
        .type           triton_poi_fused_cat_115,@function
        .size           triton_poi_fused_cat_115,(.L_x_1 - triton_poi_fused_cat_115)
        .other          triton_poi_fused_cat_115,@"STO_CUDA_ENTRY STV_DEFAULT"
triton_poi_fused_cat_115:
.text.triton_poi_fused_cat_115:
[----:B------:R-:W0:Y:S01]  /*0000*/  LDC R1, c[0x0][0x28] ;  /* 0x00000a00ff017b82 */ /* 0x000e220000000800 */
[----:B------:R-:W1:Y:S07]  /*0010*/  S2R R0, SR_TID.X ;  /* 0x0000000000007919 */ /* 0x000e6e0000002100 */
[----:B------:R-:W2:Y:S01]  /*0020*/  LDC.64 R4, c[0x0][0x210] ;  /* 0x00008400ff047b82 */ /* 0x000ea20000000a00 */
[----:B------:R-:W-:Y:S01]  /*0030*/  CS2R R2, SRZ ;  /* 0x0000000000027805 */ /* 0x000fe2000001ff00 */
[----:B------:R-:W-:Y:S01]  /*0040*/  ULDC.64 UR4, c[0x0][0x208] ;  /* 0x0000820000047ab9 */ /* 0x000fe20000000a00 */
[----:B------:R-:W3:Y:S05]  /*0050*/  S2R R13, SR_CTAID.X ;  /* 0x00000000000d7919 */ /* 0x000eea0000002500 */
[----:B------:R-:W4:Y:S08]  /*0060*/  LDC.64 R6, c[0x0][0x218] ;  /* 0x00008600ff067b82 */ /* 0x000f300000000a00 */
[----:B------:R-:W5:Y:S08]  /*0070*/  LDC.64 R8, c[0x0][0x220] ;  /* 0x00008800ff087b82 */ /* 0x000f700000000a00 */
[----:B------:R-:W4:Y:S01]  /*0080*/  LDC.64 R10, c[0x0][0x228] ;  /* 0x00008a00ff0a7b82 */ /* 0x000f220000000a00 */
[----:B-1----:R-:W-:-:S05]  /*0090*/  IMAD.SHL.U32 R0, R0, 0x2, RZ ;  /* 0x0000000200007824 */ /* 0x002fca00078e00ff */
[----:B------:R-:W-:-:S04]  /*00a0*/  LOP3.LUT R0, R0, 0xfe, RZ, 0xc0, !PT ;  /* 0x000000fe00007812 */ /* 0x000fc800078ec0ff */
[----:B---3--:R-:W-:-:S04]  /*00b0*/  LEA R13, R13, R0, 0x8 ;  /* 0x000000000d0d7211 */ /* 0x008fc800078e40ff */
[C---:B------:R-:W-:Y:S01]  /*00c0*/  ISETP.GE.AND P0, PT, R13.reuse, 0x200, PT ;  /* 0x000002000d00780c */ /* 0x040fe20003f06270 */
[----:B--2---:R-:W-:-:S12]  /*00d0*/  IMAD.WIDE R4, R13, 0x4, R4 ;  /* 0x000000040d047825 */ /* 0x004fd800078e0204 */
[----:B------:R4:W2:Y:S01]  /*00e0*/  @!P0 LDG.E.64 R2, desc[UR4][R4.64] ;  /* 0x0000000404028981 */ /* 0x0008a2000c1e1b00 */
[----:B------:R-:W-:-:S04]  /*00f0*/  SHF.R.S32.HI R0, RZ, 0x1f, R13 ;  /* 0x0000001fff007819 */ /* 0x000fc8000001140d */
[----:B------:R-:W-:-:S04]  /*0100*/  LEA.HI R0, R0, R13, RZ, 0x7 ;  /* 0x0000000d00007211 */ /* 0x000fc800078f38ff */
[----:B------:R-:W-:Y:S02]  /*0110*/  LOP3.LUT R12, R0, 0xffffff80, RZ, 0xc0, !PT ;  /* 0xffffff80000c7812 */ /* 0x000fe400078ec0ff */
[----:B------:R-:W-:-:S03]  /*0120*/  SHF.R.S32.HI R0, RZ, 0x7, R0 ;  /* 0x00000007ff007819 */ /* 0x000fc60000011400 */
[----:B------:R-:W-:-:S04]  /*0130*/  IMAD.IADD R13, R13, 0x1, -R12 ;  /* 0x000000010d0d7824 */ /* 0x000fc800078e0a0c */
[----:B------:R-:W-:-:S04]  /*0140*/  IMAD R13, R0, 0x1280, R13 ;  /* 0x00001280000d7824 */ /* 0x000fc800078e020d */
[----:B----4-:R-:W-:Y:S01]  /*0150*/  IMAD.WIDE R4, R13, 0x4, R6 ;  /* 0x000000040d047825 */ /* 0x010fe200078e0206 */
[----:B------:R-:W-:-:S05]  /*0160*/  IADD3 R15, R12, R13, RZ ;  /* 0x0000000d0c0f7210 */ /* 0x000fca0007ffe0ff */
[----:B-----5:R-:W-:-:S04]  /*0170*/  IMAD.WIDE R6, R15, 0x4, R8 ;  /* 0x000000040f067825 */ /* 0x020fc800078e0208 */
[----:B------:R-:W-:-:S04]  /*0180*/  IMAD.IADD R9, R12, 0x1, R15 ;  /* 0x000000010c097824 */ /* 0x000fc800078e020f */
[----:B0-----:R-:W-:Y:S01]  /*0190*/  IMAD.WIDE R8, R9, 0x4, R10 ;  /* 0x0000000409087825 */ /* 0x001fe200078e020a */
[----:B--2---:R0:W-:Y:S04]  /*01a0*/  @!P0 STG.E.64 desc[UR4][R4.64], R2 ;  /* 0x0000000204008986 */ /* 0x0041e8000c101b04 */
[----:B------:R0:W-:Y:S02]  /*01b0*/  @!P0 STG.E.64 desc[UR4][R6.64], R2 ;  /* 0x0000000206008986 */ /* 0x0001e4000c101b04 */
[----:B0-----:R-:W-:Y:S05]  /*01c0*/  @P0 EXIT ;  /* 0x000000000000094d */ /* 0x001fea0003800000 */
[----:B------:R-:W-:Y:S01]  /*01d0*/  STG.E.64 desc[UR4][R8.64], R2 ;  /* 0x0000000208007986 */ /* 0x000fe2000c101b04 */
[----:B------:R-:W-:Y:S05]  /*01e0*/  EXIT ;  /* 0x000000000000794d */ /* 0x000fea0003800000 */
.L_x_0:
[----:B------:R-:W-:-:S00]  /*01f0*/  BRA `(.L_x_0) ;  /* 0xfffffffc00fc7947 */ /* 0x000fc0000383ffff */
[----:B------:R-:W-:-:S00]  /*0200*/  NOP ;  /* 0x0000000000007918 */ /* 0x000fc00000000000 */
[----:B------:R-:W-:-:S00]  /*0210*/  NOP ;  /* 0x0000000000007918 */ /* 0x000fc00000000000 */
[----:B------:R-:W-:-:S00]  /*0220*/  NOP ;  /* 0x0000000000007918 */ /* 0x000fc00000000000 */
[----:B------:R-:W-:-:S00]  /*0230*/  NOP ;  /* 0x0000000000007918 */ /* 0x000fc00000000000 */
[----:B------:R-:W-:-:S00]  /*0240*/  NOP ;  /* 0x0000000000007918 */ /* 0x000fc00000000000 */
[----:B------:R-:W-:-:S00]  /*0250*/  NOP ;  /* 0x0000000000007918 */ /* 0x000fc00000000000 */
[----:B------:R-:W-:-:S00]  /*0260*/  NOP ;  /* 0x0000000000007918 */ /* 0x000fc00000000000 */
[----:B------:R-:W-:-:S00]  /*0270*/  NOP ;  /* 0x0000000000007918 */ /* 0x000fc00000000000 */
.L_x_1:


//--------------------- .nv.constant0.triton_poi_fused_cat_115 --------------------------
	.section	.nv.constant0.triton_poi_fused_cat_115,"a",@progbits
	.sectionflags	@""
	.align	4
.nv.constant0.triton_poi_fused_cat_115:
	.zero		564
